//
// Generated by NVIDIA NVVM Compiler
//
// Compiler Build ID: CL-36424714
// Cuda compilation tools, release 13.0, V13.0.88
// Based on NVVM 20.0.0
//

.version 9.0
.target sm_100
.address_size 64

	// .globl	_Z16factorize_kernelPcjj

.visible .entry _Z16factorize_kernelPcjj(
	.param .u64 .ptr .align 1 _Z16factorize_kernelPcjj_param_0,
	.param .u32 _Z16factorize_kernelPcjj_param_1,
	.param .u32 _Z16factorize_kernelPcjj_param_2
)
{
	.reg .pred 	%p<5>;
	.reg .b32 	%r<21>;
	.reg .b64 	%rd<5>;

	ld.param.u64 	%rd1, [_Z16factorize_kernelPcjj_param_0];
	ld.param.u32 	%r19, [_Z16factorize_kernelPcjj_param_1];
	ld.param.u32 	%r9, [_Z16factorize_kernelPcjj_param_2];
	mov.u32 	%r1, %tid.x;
	setp.ge.u32 	%p1, %r1, %r9;
	@%p1 bra 	$L__BB0_6;
	shl.b32 	%r11, %r1, 1;
	add.s32 	%r2, %r11, 3;
	rem.u32 	%r12, %r19, %r2;
	setp.ne.s32 	%p2, %r12, 0;
	mov.b32 	%r20, 0;
	@%p2 bra 	$L__BB0_4;
	mov.b32 	%r20, 0;
$L__BB0_3:
	add.s32 	%r20, %r20, 1;
	div.u32 	%r19, %r19, %r2;
	rem.u32 	%r14, %r19, %r2;
	setp.eq.s32 	%p3, %r14, 0;
	@%p3 bra 	$L__BB0_3;
$L__BB0_4:
	setp.eq.s32 	%p4, %r20, 0;
	@%p4 bra 	$L__BB0_6;
	mov.u32 	%r15, %ctaid.x;
	shl.b32 	%r16, %r15, 10;
	or.b32  	%r17, %r16, %r1;
	cvt.u64.u32 	%rd2, %r17;
	cvta.to.global.u64 	%rd3, %rd1;
	add.s64 	%rd4, %rd3, %rd2;
	st.global.u8 	[%rd4], %r20;
$L__BB0_6:
	ret;

}


// ===== COMPILED SASS (sm_100) =====

	.target	sm_100

	.elftype	@"ET_EXEC"


//--------------------- .note.nv.tkinfo           --------------------------
	.section	.note.nv.tkinfo,"",@"SHT_NOTE"
	.sectionflags	@"SHF_NOTE_NV_TKINFO"
	.tkinfo
        /*0018*/ 	.word	0x00000002
        /*0030*/ 	.string	""
        /*0030*/ 	.string	"ptxas"
        /*0030*/ 	.string	"Cuda compilation tools, release 13.0, V13.0.88"
        /*0030*/ 	.string	"Build cuda_13.0.r13.0/compiler.36424714_0"
        /*0030*/ 	.string	"-arch sm_100 -m 64 "



//--------------------- .note.nv.cuinfo           --------------------------
	.section	.note.nv.cuinfo,"",@"SHT_NOTE"
	.sectionflags	@"SHF_NOTE_NV_CUINFO"
        /*0018*/ 	.short	0x0002
        /*001a*/ 	.short	0x0064
        /*001c*/ 	.short	0x0082
	.zero		2


//--------------------- .nv.info                  --------------------------
	.section	.nv.info,"",@"SHT_CUDA_INFO"
	.align	4


	//----- nvinfo : EIATTR_REGCOUNT
	.align		4
        /*0000*/ 	.byte	0x04, 0x2f
        /*0002*/ 	.short	(.L_1 - .L_0)
	.align		4
.L_0:
        /*0004*/ 	.word	index@(_Z16factorize_kernelPcjj)
        /*0008*/ 	.word	0x0000000c


	//----- nvinfo : EIATTR_FRAME_SIZE
	.align		4
.L_1:
        /*000c*/ 	.byte	0x04, 0x11
        /*000e*/ 	.short	(.L_3 - .L_2)
	.align		4
.L_2:
        /*0010*/ 	.word	index@(_Z16factorize_kernelPcjj)
        /*0014*/ 	.word	0x00000000


	//----- nvinfo : EIATTR_MIN_STACK_SIZE
	.align		4
.L_3:
        /*0018*/ 	.byte	0x04, 0x12
        /*001a*/ 	.short	(.L_5 - .L_4)
	.align		4
.L_4:
        /*001c*/ 	.word	index@(_Z16factorize_kernelPcjj)
        /*0020*/ 	.word	0x00000000
.L_5:


//--------------------- .nv.compat                --------------------------
	.section	.nv.compat,"",@"SHT_CUDA_COMPAT_INFO"
	.align	4
        /*0000*/ 	.byte	0x02, 0x09, 0x00, 0x00, 0x02, 0x02, 0x01, 0x00, 0x02, 0x05, 0x05, 0x00, 0x03, 0x07, 0x01, 0x01
        /*0010*/ 	.byte	0x02, 0x03, 0x00, 0x00, 0x02, 0x06, 0x01, 0x00, 0x04, 0x0b, 0x08, 0x00, 0x09, 0x00, 0x00, 0x00
        /*0020*/ 	.byte	0x00, 0x00, 0x00, 0x00


//--------------------- .nv.info._Z16factorize_kernelPcjj --------------------------
	.section	.nv.info._Z16factorize_kernelPcjj,"",@"SHT_CUDA_INFO"
	.sectionflags	@""
	.align	4


	//----- nvinfo : EIATTR_CUDA_API_VERSION
	.align		4
        /*0000*/ 	.byte	0x04, 0x37
        /*0002*/ 	.short	(.L_7 - .L_6)
.L_6:
        /*0004*/ 	.word	0x00000082


	//----- nvinfo : EIATTR_KPARAM_INFO
	.align		4
.L_7:
        /*0008*/ 	.byte	0x04, 0x17
        /*000a*/ 	.short	(.L_9 - .L_8)
.L_8:
        /*000c*/ 	.word	0x00000000
        /*0010*/ 	.short	0x0002
        /*0012*/ 	.short	0x000c
        /*0014*/ 	.byte	0x00, 0xf0, 0x11, 0x00


	//----- nvinfo : EIATTR_KPARAM_INFO
	.align		4
.L_9:
        /*0018*/ 	.byte	0x04, 0x17
        /*001a*/ 	.short	(.L_11 - .L_10)
.L_10:
        /*001c*/ 	.word	0x00000000
        /*0020*/ 	.short	0x0001
        /*0022*/ 	.short	0x0008
        /*0024*/ 	.byte	0x00, 0xf0, 0x11, 0x00


	//----- nvinfo : EIATTR_KPARAM_INFO
	.align		4
.L_11:
        /*0028*/ 	.byte	0x04, 0x17
        /*002a*/ 	.short	(.L_13 - .L_12)
.L_12:
        /*002c*/ 	.word	0x00000000
        /*0030*/ 	.short	0x0000
        /*0032*/ 	.short	0x0000
        /*0034*/ 	.byte	0x00, 0xf5, 0x21, 0x00


	//----- nvinfo : EIATTR_SPARSE_MMA_MASK
	.align		4
.L_13:
        /*0038*/ 	.byte	0x03, 0x50
        /*003a*/ 	.short	0x0000


	//----- nvinfo : EIATTR_MAXREG_COUNT
	.align		4
        /*003c*/ 	.byte	0x03, 0x1b
        /*003e*/ 	.short	0x00ff


	//----- nvinfo : EIATTR_MERCURY_ISA_VERSION
	.align		4
        /*0040*/ 	.byte	0x03, 0x5f
        /*0042*/ 	.short	0x0101


	//----- nvinfo : EIATTR_VRC_CTA_INIT_COUNT
	.align		4
        /*0044*/ 	.byte	0x02, 0x4a
	.zero		1
	.zero		1


	//----- nvinfo : EIATTR_EXIT_INSTR_OFFSETS
	.align		4
        /*0048*/ 	.byte	0x04, 0x1c
        /*004a*/ 	.short	(.L_15 - .L_14)


	//   ....[0]....
.L_14:
        /*004c*/ 	.word	0x00000040


	//   ....[1]....
        /*0050*/ 	.word	0x00000360


	//   ....[2]....
        /*0054*/ 	.word	0x000003f0


	//----- nvinfo : EIATTR_CRS_STACK_SIZE
	.align		4
.L_15:
        /*0058*/ 	.byte	0x04, 0x1e
        /*005a*/ 	.short	(.L_17 - .L_16)
.L_16:
        /*005c*/ 	.word	0x00000000


	//----- nvinfo : EIATTR_CBANK_PARAM_SIZE
	.align		4
.L_17:
        /*0060*/ 	.byte	0x03, 0x19
        /*0062*/ 	.short	0x0010


	//----- nvinfo : EIATTR_PARAM_CBANK
	.align		4
        /*0064*/ 	.byte	0x04, 0x0a
        /*0066*/ 	.short	(.L_19 - .L_18)
	.align		4
.L_18:
        /*0068*/ 	.word	index@(.nv.constant0._Z16factorize_kernelPcjj)
        /*006c*/ 	.short	0x0380
        /*006e*/ 	.short	0x0010


	//----- nvinfo : EIATTR_SW_WAR
	.align		4
.L_19:
        /*0070*/ 	.byte	0x04, 0x36
        /*0072*/ 	.short	(.L_21 - .L_20)
.L_20:
        /*0074*/ 	.word	0x00000008
.L_21:


//--------------------- .nv.callgraph             --------------------------
	.section	.nv.callgraph,"",@"SHT_CUDA_CALLGRAPH"
	.align	4
	.sectionentsize	8
	.align		4
        /*0000*/ 	.word	0x00000000
	.align		4
        /*0004*/ 	.word	0xffffffff
	.align		4
        /*0008*/ 	.word	0x00000000
	.align		4
        /*000c*/ 	.word	0xfffffffe
	.align		4
        /*0010*/ 	.word	0x00000000
	.align		4
        /*0014*/ 	.word	0xfffffffd
	.align		4
        /*0018*/ 	.word	0x00000000
	.align		4
        /*001c*/ 	.word	0xfffffffc


//--------------------- .text._Z16factorize_kernelPcjj --------------------------
	.section	.text._Z16factorize_kernelPcjj,"ax",@progbits
	.align	128
        .global         _Z16factorize_kernelPcjj
        .type           _Z16factorize_kernelPcjj,@function
        .size           _Z16factorize_kernelPcjj,(.L_x_4 - _Z16factorize_kernelPcjj)
        .other          _Z16factorize_kernelPcjj,@"STO_CUDA_ENTRY STV_DEFAULT"
_Z16factorize_kernelPcjj:
.text._Z16factorize_kernelPcjj:
[----:B------:R-:W-:Y:S01]  /*0000*/  LDC R1, c[0x0][0x37c] ;  /* 0x0000df00ff017b82 */ /* 0x000fe20000000800 */
[----:B------:R-:W0:Y:S01]  /*0010*/  S2R R6, SR_TID.X ;  /* 0x0000000000067919 */ /* 0x000e220000002100 */
[----:B------:R-:W0:Y:S02]  /*0020*/  LDCU UR4, c[0x0][0x38c] ;  /* 0x00007180ff0477ac */ /* 0x000e240008000800 */
[----:B0-----:R-:W-:-:S13]  /*0030*/  ISETP.GE.U32.AND P0, PT, R6, UR4, PT ;  /* 0x0000000406007c0c */ /* 0x001fda000bf06070 */
[----:B------:R-:W-:Y:S05]  /*0040*/  @P0 EXIT ;  /* 0x000000000000094d */ /* 0x000fea0003800000 */
[----:B------:R-:W-:Y:S01]  /*0050*/  LEA R5, R6, 0x3, 0x1 ;  /* 0x0000000306057811 */ /* 0x000fe200078e08ff */
[----:B------:R-:W0:Y:S01]  /*0060*/  LDCU UR4, c[0x0][0x388] ;  /* 0x00007100ff0477ac */ /* 0x000e220008000800 */
[----:B------:R-:W-:Y:S01]  /*0070*/  BSSY.RECONVERGENT B0, `(.L_x_0) ;  /* 0x000002d000007945 */ /* 0x000fe20003800200 */
[----:B------:R-:W-:Y:S01]  /*0080*/  IMAD.MOV.U32 R9, RZ, RZ, RZ ;  /* 0x000000ffff097224 */ /* 0x000fe200078e00ff */
[----:B------:R-:W1:Y:S01]  /*0090*/  I2F.U32.RP R0, R5 ;  /* 0x0000000500007306 */ /* 0x000e620000209000 */
[----:B------:R-:W-:-:S07]  /*00a0*/  IMAD.MOV R7, RZ, RZ, -R5 ;  /* 0x000000ffff077224 */ /* 0x000fce00078e0a05 */
[----:B-1----:R-:W1:Y:S02]  /*00b0*/  MUFU.RCP R0, R0 ;  /* 0x0000000000007308 */ /* 0x002e640000001000 */
[----:B-1----:R-:W-:-:S06]  /*00c0*/  VIADD R2, R0, 0xffffffe ;  /* 0x0ffffffe00027836 */ /* 0x002fcc0000000000 */
[----:B------:R1:W2:Y:S02]  /*00d0*/  F2I.FTZ.U32.TRUNC.NTZ R3, R2 ;  /* 0x0000000200037305 */ /* 0x0002a4000021f000 */
[----:B-1----:R-:W-:Y:S02]  /*00e0*/  IMAD.MOV.U32 R2, RZ, RZ, RZ ;  /* 0x000000ffff027224 */ /* 0x002fe400078e00ff */
[----:B--2---:R-:W-:-:S04]  /*00f0*/  IMAD R7, R7, R3, RZ ;  /* 0x0000000307077224 */ /* 0x004fc800078e02ff */
[----:B------:R-:W-:Y:S01]  /*0100*/  IMAD.HI.U32 R3, R3, R7, R2 ;  /* 0x0000000703037227 */ /* 0x000fe200078e0002 */
[----:B------:R-:W-:-:S05]  /*0110*/  LOP3.LUT R7, RZ, R5, RZ, 0x33, !PT ;  /* 0x00000005ff077212 */ /* 0x000fca00078e33ff */
[----:B0-----:R-:W-:-:S05]  /*0120*/  IMAD.HI.U32 R4, R3, UR4, RZ ;  /* 0x0000000403047c27 */ /* 0x001fca000f8e00ff */
[----:B------:R-:W-:-:S05]  /*0130*/  IADD3 R4, PT, PT, -R4, RZ, RZ ;  /* 0x000000ff04047210 */ /* 0x000fca0007ffe1ff */
[----:B------:R-:W-:-:S05]  /*0140*/  IMAD R0, R5, R4, UR4 ;  /* 0x0000000405007e24 */ /* 0x000fca000f8e0204 */
[----:B------:R-:W-:-:S13]  /*0150*/  ISETP.GE.U32.AND P0, PT, R0, R5, PT ;  /* 0x000000050000720c */ /* 0x000fda0003f06070 */
[----:B------:R-:W-:Y:S01]  /*0160*/  @P0 IMAD.IADD R0, R0, 0x1, -R5 ;  /* 0x0000000100000824 */ /* 0x000fe200078e0a05 */
[----:B------:R-:W-:-:S04]  /*0170*/  ISETP.NE.U32.AND P0, PT, R5, RZ, PT ;  /* 0x000000ff0500720c */ /* 0x000fc80003f05070 */
[----:B------:R-:W-:-:S13]  /*0180*/  ISETP.GE.U32.AND P1, PT, R0, R5, PT ;  /* 0x000000050000720c */ /* 0x000fda0003f26070 */
[----:B------:R-:W-:-:S05]  /*0190*/  @P1 IMAD.IADD R0, R0, 0x1, -R5 ;  /* 0x0000000100001824 */ /* 0x000fca00078e0a05 */
[----:B------:R-:W-:-:S04]  /*01a0*/  SEL R0, R7, R0, !P0 ;  /* 0x0000000007007207 */ /* 0x000fc80004000000 */
[----:B------:R-:W-:-:S13]  /*01b0*/  ISETP.NE.AND P1, PT, R0, RZ, PT ;  /* 0x000000ff0000720c */ /* 0x000fda0003f25270 */
[----:B------:R-:W-:Y:S05]  /*01c0*/  @P1 BRA `(.L_x_1) ;  /* 0x00000000005c1947 */ /* 0x000fea0003800000 */
[----:B------:R-:W0:Y:S01]  /*01d0*/  LDCU UR4, c[0x0][0x388] ;  /* 0x00007100ff0477ac */ /* 0x000e220008000800 */
[----:B------:R-:W-:Y:S02]  /*01e0*/  HFMA2 R9, -RZ, RZ, 0, 0 ;  /* 0x00000000ff097431 */ /* 0x000fe400000001ff */
[----:B0-----:R-:W-:-:S07]  /*01f0*/  IMAD.U32 R0, RZ, RZ, UR4 ;  /* 0x00000004ff007e24 */ /* 0x001fce000f8e00ff */
.L_x_2:
[----:B------:R-:W-:Y:S01]  /*0200*/  IMAD.HI.U32 R2, R3, R0, RZ ;  /* 0x0000000003027227 */ /* 0x000fe200078e00ff */
[----:B------:R-:W-:-:S03]  /*0210*/  IADD3 R9, PT, PT, R9, 0x1, RZ ;  /* 0x0000000109097810 */ /* 0x000fc60007ffe0ff */
[----:B------:R-:W-:-:S04]  /*0220*/  IMAD.MOV R4, RZ, RZ, -R2 ;  /* 0x000000ffff047224 */ /* 0x000fc800078e0a02 */
[----:B------:R-:W-:-:S05]  /*0230*/  IMAD R0, R5, R4, R0 ;  /* 0x0000000405007224 */ /* 0x000fca00078e0200 */
[----:B------:R-:W-:-:S13]  /*0240*/  ISETP.GE.U32.AND P1, PT, R0, R5, PT ;  /* 0x000000050000720c */ /* 0x000fda0003f26070 */
[----:B------:R-:W-:Y:S01]  /*0250*/  @P1 IADD3 R0, PT, PT, -R5, R0, RZ ;  /* 0x0000000005001210 */ /* 0x000fe20007ffe1ff */
[----:B------:R-:W-:-:S03]  /*0260*/  @P1 VIADD R2, R2, 0x1 ;  /* 0x0000000102021836 */ /* 0x000fc60000000000 */
[----:B------:R-:W-:-:S13]  /*0270*/  ISETP.GE.U32.AND P2, PT, R0, R5, PT ;  /* 0x000000050000720c */ /* 0x000fda0003f46070 */
[----:B------:R-:W-:-:S05]  /*0280*/  @P2 VIADD R2, R2, 0x1 ;  /* 0x0000000102022836 */ /* 0x000fca0000000000 */
[----:B------:R-:W-:-:S05]  /*0290*/  SEL R0, R7, R2, !P0 ;  /* 0x0000000207007207 */ /* 0x000fca0004000000 */
[----:B------:R-:W-:-:S05]  /*02a0*/  IMAD.HI.U32 R2, R3, R0, RZ ;  /* 0x0000000003027227 */ /* 0x000fca00078e00ff */
[----:B------:R-:W-:-:S05]  /*02b0*/  IADD3 R2, PT, PT, -R2, RZ, RZ ;  /* 0x000000ff02027210 */ /* 0x000fca0007ffe1ff */
[----:B------:R-:W-:-:S05]  /*02c0*/  IMAD R2, R5, R2, R0 ;  /* 0x0000000205027224 */ /* 0x000fca00078e0200 */
[----:B------:R-:W-:-:S13]  /*02d0*/  ISETP.GE.U32.AND P1, PT, R2, R5, PT ;  /* 0x000000050200720c */ /* 0x000fda0003f26070 */
[----:B------:R-:W-:-:S05]  /*02e0*/  @P1 IMAD.IADD R2, R2, 0x1, -R5 ;  /* 0x0000000102021824 */ /* 0x000fca00078e0a05 */
[----:B------:R-:W-:-:S13]  /*02f0*/  ISETP.GE.U32.AND P1, PT, R2, R5, PT ;  /* 0x000000050200720c */ /* 0x000fda0003f26070 */
[----:B------:R-:W-:-:S05]  /*0300*/  @P1 IMAD.IADD R2, R2, 0x1, -R5 ;  /* 0x0000000102021824 */ /* 0x000fca00078e0a05 */
[----:B------:R-:W-:-:S04]  /*0310*/  SEL R2, R7, R2, !P0 ;  /* 0x0000000207027207 */ /* 0x000fc80004000000 */
[----:B------:R-:W-:-:S13]  /*0320*/  ISETP.NE.AND P1, PT, R2, RZ, PT ;  /* 0x000000ff0200720c */ /* 0x000fda0003f25270 */
[----:B------:R-:W-:Y:S05]  /*0330*/  @!P1 BRA `(.L_x_2) ;  /* 0xfffffffc00b09947 */ /* 0x000fea000383ffff */
.L_x_1:
[----:B------:R-:W-:Y:S05]  /*0340*/  BSYNC.RECONVERGENT B0 ;  /* 0x0000000000007941 */ /* 0x000fea0003800200 */
.L_x_0:
[----:B------:R-:W-:-:S13]  /*0350*/  ISETP.NE.AND P0, PT, R9, RZ, PT ;  /* 0x000000ff0900720c */ /* 0x000fda0003f05270 */
[----:B------:R-:W-:Y:S05]  /*0360*/  @!P0 EXIT ;  /* 0x000000000000894d */ /* 0x000fea0003800000 */
[----:B------:R-:W0:Y:S01]  /*0370*/  S2UR UR4, SR_CTAID.X ;  /* 0x00000000000479c3 */ /* 0x000e220000002500 */
[----:B------:R-:W1:Y:S01]  /*0380*/  LDCU.64 UR8, c[0x0][0x380] ;  /* 0x00007000ff0877ac */ /* 0x000e620008000a00 */
[----:B------:R-:W2:Y:S01]  /*0390*/  LDCU.64 UR6, c[0x0][0x358] ;  /* 0x00006b00ff0677ac */ /* 0x000ea20008000a00 */
[----:B0-----:R-:W-:-:S06]  /*03a0*/  USHF.L.U32 UR4, UR4, 0xa, URZ ;  /* 0x0000000a04047899 */ /* 0x001fcc00080006ff */
[----:B------:R-:W-:-:S04]  /*03b0*/  LOP3.LUT R2, R6, UR4, RZ, 0xfc, !PT ;  /* 0x0000000406027c12 */ /* 0x000fc8000f8efcff */
[----:B-1----:R-:W-:-:S05]  /*03c0*/  IADD3 R2, P0, PT, R2, UR8, RZ ;  /* 0x0000000802027c10 */ /* 0x002fca000ff1e0ff */
[----:B------:R-:W-:-:S05]  /*03d0*/  IMAD.X R3, RZ, RZ, UR9, P0 ;  /* 0x00000009ff037e24 */ /* 0x000fca00080e06ff */
[----:B--2---:R-:W-:Y:S01]  /*03e0*/  STG.E.U8 desc[UR6][R2.64], R9 ;  /* 0x0000000902007986 */ /* 0x004fe2000c101106 */
[----:B------:R-:W-:Y:S05]  /*03f0*/  EXIT ;  /* 0x000000000000794d */ /* 0x000fea0003800000 */
.L_x_3:
[----:B------:R-:W-:-:S00]  /*0400*/  BRA `(.L_x_3) ;  /* 0xfffffffc00fc7947 */ /* 0x000fc0000383ffff */
[----:B------:R-:W-:-:S00]  /*0410*/  NOP ;  /* 0x0000000000007918 */ /* 0x000fc00000000000 */
        /* <DEDUP_REMOVED lines=14> */
.L_x_4:


//--------------------- .nv.shared.reserved.0     --------------------------
	.section	.nv.shared.reserved.0,"aw",@nobits
	.weak		__nv_reservedSMEM_offset_0_alias
	.size		__nv_reservedSMEM_offset_0_alias, 0, 64
	.other		__nv_reservedSMEM_offset_0_alias,@"STO_CUDA_RESERVED_SHARED STV_DEFAULT"
__nv_reservedSMEM_offset_0_alias:
	.zero		0
	.zero		64


//--------------------- .nv.constant0._Z16factorize_kernelPcjj --------------------------
	.section	.nv.constant0._Z16factorize_kernelPcjj,"a",@progbits
	.sectionflags	@""
	.align	4
.nv.constant0._Z16factorize_kernelPcjj:
	.zero		912


//--------------------- SYMBOLS --------------------------

	.type		.nv.reservedSmem.offset0,@object
	.size		.nv.reservedSmem.offset0,0x4
